//
// Generated by NVIDIA NVVM Compiler
//
// Compiler Build ID: CL-36424714
// Cuda compilation tools, release 13.0, V13.0.88
// Based on NVVM 20.0.0
//

.version 9.0
.target sm_100
.address_size 64

	// .globl	_Z5k_sumlPdS_

.visible .entry _Z5k_sumlPdS_(
	.param .u64 _Z5k_sumlPdS__param_0,
	.param .u64 .ptr .align 1 _Z5k_sumlPdS__param_1,
	.param .u64 .ptr .align 1 _Z5k_sumlPdS__param_2
)
{


	ret;

}


// ===== COMPILED SASS (sm_100) =====

	.target	sm_100

	.elftype	@"ET_EXEC"


//--------------------- .note.nv.tkinfo           --------------------------
	.section	.note.nv.tkinfo,"",@"SHT_NOTE"
	.sectionflags	@"SHF_NOTE_NV_TKINFO"
	.tkinfo
        /*0018*/ 	.word	0x00000002
        /*0030*/ 	.string	""
        /*0030*/ 	.string	"ptxas"
        /*0030*/ 	.string	"Cuda compilation tools, release 13.0, V13.0.88"
        /*0030*/ 	.string	"Build cuda_13.0.r13.0/compiler.36424714_0"
        /*0030*/ 	.string	"-arch sm_100 -m 64 "



//--------------------- .note.nv.cuinfo           --------------------------
	.section	.note.nv.cuinfo,"",@"SHT_NOTE"
	.sectionflags	@"SHF_NOTE_NV_CUINFO"
        /*0018*/ 	.short	0x0002
        /*001a*/ 	.short	0x0064
        /*001c*/ 	.short	0x0082
	.zero		2


//--------------------- .nv.info                  --------------------------
	.section	.nv.info,"",@"SHT_CUDA_INFO"
	.align	4


	//----- nvinfo : EIATTR_REGCOUNT
	.align		4
        /*0000*/ 	.byte	0x04, 0x2f
        /*0002*/ 	.short	(.L_1 - .L_0)
	.align		4
.L_0:
        /*0004*/ 	.word	index@(_Z5k_sumlPdS_)
        /*0008*/ 	.word	0x00000004


	//----- nvinfo : EIATTR_FRAME_SIZE
	.align		4
.L_1:
        /*000c*/ 	.byte	0x04, 0x11
        /*000e*/ 	.short	(.L_3 - .L_2)
	.align		4
.L_2:
        /*0010*/ 	.word	index@(_Z5k_sumlPdS_)
        /*0014*/ 	.word	0x00000000


	//----- nvinfo : EIATTR_MIN_STACK_SIZE
	.align		4
.L_3:
        /*0018*/ 	.byte	0x04, 0x12
        /*001a*/ 	.short	(.L_5 - .L_4)
	.align		4
.L_4:
        /*001c*/ 	.word	index@(_Z5k_sumlPdS_)
        /*0020*/ 	.word	0x00000000
.L_5:


//--------------------- .nv.compat                --------------------------
	.section	.nv.compat,"",@"SHT_CUDA_COMPAT_INFO"
	.align	4
        /*0000*/ 	.byte	0x02, 0x09, 0x00, 0x00, 0x02, 0x02, 0x01, 0x00, 0x02, 0x05, 0x05, 0x00, 0x03, 0x07, 0x01, 0x01
        /*0010*/ 	.byte	0x02, 0x03, 0x00, 0x00, 0x02, 0x06, 0x01, 0x00, 0x04, 0x0b, 0x08, 0x00, 0x09, 0x00, 0x00, 0x00
        /*0020*/ 	.byte	0x00, 0x00, 0x00, 0x00


//--------------------- .nv.info._Z5k_sumlPdS_    --------------------------
	.section	.nv.info._Z5k_sumlPdS_,"",@"SHT_CUDA_INFO"
	.sectionflags	@""
	.align	4


	//----- nvinfo : EIATTR_CUDA_API_VERSION
	.align		4
        /*0000*/ 	.byte	0x04, 0x37
        /*0002*/ 	.short	(.L_7 - .L_6)
.L_6:
        /*0004*/ 	.word	0x00000082


	//----- nvinfo : EIATTR_KPARAM_INFO
	.align		4
.L_7:
        /*0008*/ 	.byte	0x04, 0x17
        /*000a*/ 	.short	(.L_9 - .L_8)
.L_8:
        /*000c*/ 	.word	0x00000000
        /*0010*/ 	.short	0x0002
        /*0012*/ 	.short	0x0010
        /*0014*/ 	.byte	0x00, 0xf5, 0x21, 0x00


	//----- nvinfo : EIATTR_KPARAM_INFO
	.align		4
.L_9:
        /*0018*/ 	.byte	0x04, 0x17
        /*001a*/ 	.short	(.L_11 - .L_10)
.L_10:
        /*001c*/ 	.word	0x00000000
        /*0020*/ 	.short	0x0001
        /*0022*/ 	.short	0x0008
        /*0024*/ 	.byte	0x00, 0xf5, 0x21, 0x00


	//----- nvinfo : EIATTR_KPARAM_INFO
	.align		4
.L_11:
        /*0028*/ 	.byte	0x04, 0x17
        /*002a*/ 	.short	(.L_13 - .L_12)
.L_12:
        /*002c*/ 	.word	0x00000000
        /*0030*/ 	.short	0x0000
        /*0032*/ 	.short	0x0000
        /*0034*/ 	.byte	0x00, 0xf0, 0x21, 0x00


	//----- nvinfo : EIATTR_SPARSE_MMA_MASK
	.align		4
.L_13:
        /*0038*/ 	.byte	0x03, 0x50
        /*003a*/ 	.short	0x0000


	//----- nvinfo : EIATTR_MAXREG_COUNT
	.align		4
        /*003c*/ 	.byte	0x03, 0x1b
        /*003e*/ 	.short	0x00ff


	//----- nvinfo : EIATTR_MERCURY_ISA_VERSION
	.align		4
        /*0040*/ 	.byte	0x03, 0x5f
        /*0042*/ 	.short	0x0101


	//----- nvinfo : EIATTR_VRC_CTA_INIT_COUNT
	.align		4
        /*0044*/ 	.byte	0x02, 0x4a
	.zero		1
	.zero		1


	//----- nvinfo : EIATTR_EXIT_INSTR_OFFSETS
	.align		4
        /*0048*/ 	.byte	0x04, 0x1c
        /*004a*/ 	.short	(.L_15 - .L_14)


	//   ....[0]....
.L_14:
        /*004c*/ 	.word	0x00000010


	//----- nvinfo : EIATTR_CBANK_PARAM_SIZE
	.align		4
.L_15:
        /*0050*/ 	.byte	0x03, 0x19
        /*0052*/ 	.short	0x0018


	//----- nvinfo : EIATTR_PARAM_CBANK
	.align		4
        /*0054*/ 	.byte	0x04, 0x0a
        /*0056*/ 	.short	(.L_17 - .L_16)
	.align		4
.L_16:
        /*0058*/ 	.word	index@(.nv.constant0._Z5k_sumlPdS_)
        /*005c*/ 	.short	0x0380
        /*005e*/ 	.short	0x0018


	//----- nvinfo : EIATTR_SW_WAR
	.align		4
.L_17:
        /*0060*/ 	.byte	0x04, 0x36
        /*0062*/ 	.short	(.L_19 - .L_18)
.L_18:
        /*0064*/ 	.word	0x00000008
.L_19:


//--------------------- .nv.callgraph             --------------------------
	.section	.nv.callgraph,"",@"SHT_CUDA_CALLGRAPH"
	.align	4
	.sectionentsize	8
	.align		4
        /*0000*/ 	.word	0x00000000
	.align		4
        /*0004*/ 	.word	0xffffffff
	.align		4
        /*0008*/ 	.word	0x00000000
	.align		4
        /*000c*/ 	.word	0xfffffffe
	.align		4
        /*0010*/ 	.word	0x00000000
	.align		4
        /*0014*/ 	.word	0xfffffffd
	.align		4
        /*0018*/ 	.word	0x00000000
	.align		4
        /*001c*/ 	.word	0xfffffffc


//--------------------- .text._Z5k_sumlPdS_       --------------------------
	.section	.text._Z5k_sumlPdS_,"ax",@progbits
	.align	128
        .global         _Z5k_sumlPdS_
        .type           _Z5k_sumlPdS_,@function
        .size           _Z5k_sumlPdS_,(.L_x_1 - _Z5k_sumlPdS_)
        .other          _Z5k_sumlPdS_,@"STO_CUDA_ENTRY STV_DEFAULT"
_Z5k_sumlPdS_:
.text._Z5k_sumlPdS_:
[----:B------:R-:W-:Y:S01]  /*0000*/  LDC R1, c[0x0][0x37c] ;  /* 0x0000df00ff017b82 */ /* 0x000fe20000000800 */
[----:B------:R-:W-:Y:S05]  /*0010*/  EXIT ;  /* 0x000000000000794d */ /* 0x000fea0003800000 */
.L_x_0:
[----:B------:R-:W-:-:S00]  /*0020*/  BRA `(.L_x_0) ;  /* 0xfffffffc00fc7947 */ /* 0x000fc0000383ffff */
[----:B------:R-:W-:-:S00]  /*0030*/  NOP ;  /* 0x0000000000007918 */ /* 0x000fc00000000000 */
        /* <DEDUP_REMOVED lines=12> */
.L_x_1:


//--------------------- .nv.shared.reserved.0     --------------------------
	.section	.nv.shared.reserved.0,"aw",@nobits
	.weak		__nv_reservedSMEM_offset_0_alias
	.size		__nv_reservedSMEM_offset_0_alias, 0, 64
	.other		__nv_reservedSMEM_offset_0_alias,@"STO_CUDA_RESERVED_SHARED STV_DEFAULT"
__nv_reservedSMEM_offset_0_alias:
	.zero		0
	.zero		64


//--------------------- .nv.constant0._Z5k_sumlPdS_ --------------------------
	.section	.nv.constant0._Z5k_sumlPdS_,"a",@progbits
	.sectionflags	@""
	.align	4
.nv.constant0._Z5k_sumlPdS_:
	.zero		920


//--------------------- SYMBOLS --------------------------

	.type		.nv.reservedSmem.offset0,@object
	.size		.nv.reservedSmem.offset0,0x4
